	.headerflags	@"EF_CUDA_TEXMODE_UNIFIED EF_CUDA_64BIT_ADDRESS EF_CUDA_ACCELERATORS EF_CUDA_SM90 EF_CUDA_VIRTUAL_SM(EF_CUDA_SM90)"
	.elftype	@"ET_EXEC"


//--------------------- .nv.info                  --------------------------
	.section	.nv.info,"",@"SHT_CUDA_INFO"
	.align	4


	//----- nvinfo : EIATTR_REGCOUNT
	.align		4
        /*0000*/ 	.byte	0x04, 0x2f
        /*0002*/ 	.short	(.L_3 - .L_2)
	.align		4
.L_2:
        /*0004*/ 	.word	index@(triton_poi_fused__native_batch_norm_legit_no_training_constant_pad_nd_relu_0)
        /*0008*/ 	.word	0x00000018


	//----- nvinfo : EIATTR_MIN_STACK_SIZE
	.align		4
.L_3:
        /*000c*/ 	.byte	0x04, 0x12
        /*000e*/ 	.short	(.L_5 - .L_4)
	.align		4
.L_4:
        /*0010*/ 	.word	index@(triton_poi_fused__native_batch_norm_legit_no_training_constant_pad_nd_relu_0)
        /*0014*/ 	.word	0x00000000


	//----- nvinfo : EIATTR_FRAME_SIZE
	.align		4
.L_5:
        /*0018*/ 	.byte	0x04, 0x11
        /*001a*/ 	.short	(.L_7 - .L_6)
	.align		4
.L_6:
        /*001c*/ 	.word	index@(triton_poi_fused__native_batch_norm_legit_no_training_constant_pad_nd_relu_0)
        /*0020*/ 	.word	0x00000000


	//----- nvinfo : EIATTR_MIN_STACK_SIZE
	.align		4
.L_7:
        /*0024*/ 	.byte	0x04, 0x12
        /*0026*/ 	.short	(.L_9 - .L_8)
	.align		4
.L_8:
        /*0028*/ 	.word	index@(triton_poi_fused__native_batch_norm_legit_no_training_constant_pad_nd_relu_0)
        /*002c*/ 	.word	0x00000000
.L_9:


//--------------------- .nv.info.triton_poi_fused__native_batch_norm_legit_no_training_constant_pad_nd_relu_0 --------------------------
	.section	.nv.info.triton_poi_fused__native_batch_norm_legit_no_training_constant_pad_nd_relu_0,"",@"SHT_CUDA_INFO"
	.sectionflags	@""
	.align	4


	//----- nvinfo : EIATTR_CUDA_API_VERSION
	.align		4
        /*0000*/ 	.byte	0x04, 0x37
        /*0002*/ 	.short	(.L_11 - .L_10)
.L_10:
        /*0004*/ 	.word	0x0000007c


	//----- nvinfo : EIATTR_KPARAM_INFO
	.align		4
.L_11:
        /*0008*/ 	.byte	0x04, 0x17
        /*000a*/ 	.short	(.L_13 - .L_12)
.L_12:
        /*000c*/ 	.word	0x00000000
        /*0010*/ 	.short	0x0006
        /*0012*/ 	.short	0x0030
        /*0014*/ 	.byte	0x00, 0xf0, 0x11, 0x00


	//----- nvinfo : EIATTR_KPARAM_INFO
	.align		4
.L_13:
        /*0018*/ 	.byte	0x04, 0x17
        /*001a*/ 	.short	(.L_15 - .L_14)
.L_14:
        /*001c*/ 	.word	0x00000000
        /*0020*/ 	.short	0x0005
        /*0022*/ 	.short	0x0028
        /*0024*/ 	.byte	0x00, 0xf4, 0x21, 0x00


	//----- nvinfo : EIATTR_KPARAM_INFO
	.align		4
.L_15:
        /*0028*/ 	.byte	0x04, 0x17
        /*002a*/ 	.short	(.L_17 - .L_16)
.L_16:
        /*002c*/ 	.word	0x00000000
        /*0030*/ 	.short	0x0004
        /*0032*/ 	.short	0x0020
        /*0034*/ 	.byte	0x00, 0xf4, 0x21, 0x00


	//----- nvinfo : EIATTR_KPARAM_INFO
	.align		4
.L_17:
        /*0038*/ 	.byte	0x04, 0x17
        /*003a*/ 	.short	(.L_19 - .L_18)
.L_18:
        /*003c*/ 	.word	0x00000000
        /*0040*/ 	.short	0x0003
        /*0042*/ 	.short	0x0018
        /*0044*/ 	.byte	0x00, 0xf4, 0x21, 0x00


	//----- nvinfo : EIATTR_KPARAM_INFO
	.align		4
.L_19:
        /*0048*/ 	.byte	0x04, 0x17
        /*004a*/ 	.short	(.L_21 - .L_20)
.L_20:
        /*004c*/ 	.word	0x00000000
        /*0050*/ 	.short	0x0002
        /*0052*/ 	.short	0x0010
        /*0054*/ 	.byte	0x00, 0xf4, 0x21, 0x00


	//----- nvinfo : EIATTR_KPARAM_INFO
	.align		4
.L_21:
        /*0058*/ 	.byte	0x04, 0x17
        /*005a*/ 	.short	(.L_23 - .L_22)
.L_22:
        /*005c*/ 	.word	0x00000000
        /*0060*/ 	.short	0x0001
        /*0062*/ 	.short	0x0008
        /*0064*/ 	.byte	0x00, 0xf4, 0x21, 0x00


	//----- nvinfo : EIATTR_KPARAM_INFO
	.align		4
.L_23:
        /*0068*/ 	.byte	0x04, 0x17
        /*006a*/ 	.short	(.L_25 - .L_24)
.L_24:
        /*006c*/ 	.word	0x00000000
        /*0070*/ 	.short	0x0000
        /*0072*/ 	.short	0x0000
        /*0074*/ 	.byte	0x00, 0xf4, 0x21, 0x00


	//----- nvinfo : EIATTR_SPARSE_MMA_MASK
	.align		4
.L_25:
        /*0078*/ 	.byte	0x03, 0x50
        /*007a*/ 	.short	0x0000


	//----- nvinfo : EIATTR_MAXREG_COUNT
	.align		4
        /*007c*/ 	.byte	0x03, 0x1b
        /*007e*/ 	.short	0x00ff


	//----- nvinfo : EIATTR_EXIT_INSTR_OFFSETS
	.align		4
        /*0080*/ 	.byte	0x04, 0x1c
        /*0082*/ 	.short	(.L_27 - .L_26)


	//   ....[0]....
.L_26:
        /*0084*/ 	.word	0x00000750


	//   ....[1]....
        /*0088*/ 	.word	0x00000770


	//----- nvinfo : EIATTR_REQNTID
	.align		4
.L_27:
        /*008c*/ 	.byte	0x04, 0x10
        /*008e*/ 	.short	(.L_29 - .L_28)
.L_28:
        /*0090*/ 	.word	0x00000080
        /*0094*/ 	.word	0x00000001
        /*0098*/ 	.word	0x00000001


	//----- nvinfo : EIATTR_CBANK_PARAM_SIZE
	.align		4
.L_29:
        /*009c*/ 	.byte	0x03, 0x19
        /*009e*/ 	.short	0x0034


	//----- nvinfo : EIATTR_PARAM_CBANK
	.align		4
        /*00a0*/ 	.byte	0x04, 0x0a
        /*00a2*/ 	.short	(.L_31 - .L_30)
	.align		4
.L_30:
        /*00a4*/ 	.word	index@(.nv.constant0.triton_poi_fused__native_batch_norm_legit_no_training_constant_pad_nd_relu_0)
        /*00a8*/ 	.short	0x0210
        /*00aa*/ 	.short	0x0034


	//----- nvinfo : EIATTR_SW_WAR
	.align		4
.L_31:
        /*00ac*/ 	.byte	0x04, 0x36
        /*00ae*/ 	.short	(.L_33 - .L_32)
.L_32:
        /*00b0*/ 	.word	0x00000008
.L_33:


//--------------------- .nv.callgraph             --------------------------
	.section	.nv.callgraph,"",@"SHT_CUDA_CALLGRAPH"
	.align	4
	.sectionentsize	8
	.align		4
        /*0000*/ 	.word	0x00000000
	.align		4
        /*0004*/ 	.word	0xffffffff
	.align		4
        /*0008*/ 	.word	0x00000000
	.align		4
        /*000c*/ 	.word	0xfffffffe
	.align		4
        /*0010*/ 	.word	0x00000000
	.align		4
        /*0014*/ 	.word	0xfffffffd
	.align		4
        /*0018*/ 	.word	0x00000000
	.align		4
        /*001c*/ 	.word	0xfffffffc


//--------------------- .nv.constant4             --------------------------
	.section	.nv.constant4,"a",@progbits
	.align	8
	.align		8
.nv.constant4:
        /*0000*/ 	.dword	_$_str
	.align		8
        /*0008*/ 	.dword	_$_str_$_2


//--------------------- .text.triton_poi_fused__native_batch_norm_legit_no_training_constant_pad_nd_relu_0 --------------------------
	.section	.text.triton_poi_fused__native_batch_norm_legit_no_training_constant_pad_nd_relu_0,"ax",@progbits
	.align	128
        .global         triton_poi_fused__native_batch_norm_legit_no_training_constant_pad_nd_relu_0
        .type           triton_poi_fused__native_batch_norm_legit_no_training_constant_pad_nd_relu_0,@function
        .size           triton_poi_fused__native_batch_norm_legit_no_training_constant_pad_nd_relu_0,(.L_x_1 - triton_poi_fused__native_batch_norm_legit_no_training_constant_pad_nd_relu_0)
        .other          triton_poi_fused__native_batch_norm_legit_no_training_constant_pad_nd_relu_0,@"STO_CUDA_ENTRY STV_DEFAULT"
triton_poi_fused__native_batch_norm_legit_no_training_constant_pad_nd_relu_0:
.text.triton_poi_fused__native_batch_norm_legit_no_training_constant_pad_nd_relu_0:
[----:B------:R-:W0:Y:S01]  /*0000*/  LDC R1, c[0x0][0x28] ;  /* 0x00000a00ff017b82 */ /* 0x000e220000000800 */
[----:B------:R-:W1:Y:S01]  /*0010*/  S2R R0, SR_TID.X ;  /* 0x0000000000007919 */ /* 0x000e620000002100 */
[----:B------:R-:W-:Y:S01]  /*0020*/  ULDC.64 UR4, c[0x0][0x208] ;  /* 0x0000820000047ab9 */ /* 0x000fe20000000a00 */
[----:B------:R-:W-:Y:S01]  /*0030*/  ULDC.64 UR6, c[0x0][0x210] ;  /* 0x0000840000067ab9 */ /* 0x000fe20000000a00 */
[----:B------:R-:W2:Y:S01]  /*0040*/  S2R R3, SR_CTAID.X ;  /* 0x0000000000037919 */ /* 0x000ea20000002500 */
[----:B-1----:R-:W-:-:S05]  /*0050*/  IMAD.SHL.U32 R0, R0, 0x2, RZ ;  /* 0x0000000200007824 */ /* 0x002fca00078e00ff */
[----:B------:R-:W-:-:S05]  /*0060*/  LOP3.LUT R0, R0, 0xfe, RZ, 0xc0, !PT ;  /* 0x000000fe00007812 */ /* 0x000fca00078ec0ff */
[----:B--2---:R-:W-:-:S04]  /*0070*/  IMAD R0, R3, 0x100, R0 ;  /* 0x0000010003007824 */ /* 0x004fc800078e0200 */
[----:B------:R-:W-:-:S04]  /*0080*/  IMAD.HI R2, R0, 0x2aaaaaab, RZ ;  /* 0x2aaaaaab00027827 */ /* 0x000fc800078e02ff */
[----:B------:R-:W-:Y:S01]  /*0090*/  VIADD R8, R0, 0x1 ;  /* 0x0000000100087836 */ /* 0x000fe20000000000 */
[----:B------:R-:W-:Y:S01]  /*00a0*/  LEA.HI R3, R2, R2, RZ, 0x1 ;  /* 0x0000000202037211 */ /* 0x000fe200078f08ff */
[----:B------:R-:W-:-:S04]  /*00b0*/  IMAD.HI R4, R0, 0x38e38e39, RZ ;  /* 0x38e38e3900047827 */ /* 0x000fc800078e02ff */
[----:B------:R-:W-:Y:S01]  /*00c0*/  IMAD.HI R2, R3, 0x2aaaaaab, RZ ;  /* 0x2aaaaaab03027827 */ /* 0x000fe200078e02ff */
[----:B------:R-:W-:-:S03]  /*00d0*/  SHF.R.U32.HI R5, RZ, 0x1f, R4 ;  /* 0x0000001fff057819 */ /* 0x000fc60000011604 */
[----:B------:R-:W-:Y:S01]  /*00e0*/  IMAD.HI R7, R8, 0x2aaaaaab, RZ ;  /* 0x2aaaaaab08077827 */ /* 0x000fe200078e02ff */
[----:B------:R-:W-:-:S03]  /*00f0*/  LEA.HI R2, R2, R2, RZ, 0x1 ;  /* 0x0000000202027211 */ /* 0x000fc600078f08ff */
[----:B------:R-:W-:Y:S01]  /*0100*/  IMAD R6, R3, -0x6, R0 ;  /* 0xfffffffa03067824 */ /* 0x000fe200078e0200 */
[----:B------:R-:W-:Y:S01]  /*0110*/  LEA.HI R11, R7, R7, RZ, 0x1 ;  /* 0x00000007070b7211 */ /* 0x000fe200078f08ff */
[----:B------:R-:W-:Y:S01]  /*0120*/  IMAD R12, R2, -0x6, R3 ;  /* 0xfffffffa020c7824 */ /* 0x000fe200078e0203 */
[----:B------:R-:W-:Y:S01]  /*0130*/  LEA.HI.SX32 R7, R4, R5, 0x1d ;  /* 0x0000000504077211 */ /* 0x000fe200078feaff */
[----:B------:R-:W1:Y:S01]  /*0140*/  LDC.64 R2, c[0x0][0x220] ;  /* 0x00008800ff027b82 */ /* 0x000e620000000a00 */
[----:B------:R-:W-:Y:S02]  /*0150*/  VIADD R9, R6, 0xffffffff ;  /* 0xffffffff06097836 */ /* 0x000fe40000000000 */
[----:B------:R-:W-:Y:S01]  /*0160*/  VIADD R10, R12, 0xffffffff ;  /* 0xffffffff0c0a7836 */ /* 0x000fe20000000000 */
[----:B------:R-:W-:Y:S01]  /*0170*/  LEA.HI R4, R7, R7, RZ, 0x2 ;  /* 0x0000000707047211 */ /* 0x000fe200078f10ff */
[----:B------:R-:W-:-:S03]  /*0180*/  IMAD R8, R11, -0x6, R8 ;  /* 0xfffffffa0b087824 */ /* 0x000fc600078e0208 */
[----:B------:R-:W-:Y:S01]  /*0190*/  LOP3.LUT R9, R10, R9, RZ, 0xfc, !PT ;  /* 0x000000090a097212 */ /* 0x000fe200078efcff */
[----:B------:R-:W-:Y:S01]  /*01a0*/  VIADD R5, R8, 0xffffffff ;  /* 0xffffffff08057836 */ /* 0x000fe20000000000 */
[----:B------:R-:W-:Y:S02]  /*01b0*/  LOP3.LUT R4, R4, 0xfffffffc, RZ, 0xc0, !PT ;  /* 0xfffffffc04047812 */ /* 0x000fe400078ec0ff */
[----:B------:R-:W-:Y:S02]  /*01c0*/  ISETP.GE.U32.AND P0, PT, R9, 0x4, PT ;  /* 0x000000040900780c */ /* 0x000fe40003f06070 */
[----:B------:R-:W-:Y:S01]  /*01d0*/  LOP3.LUT R5, R10, R5, RZ, 0xfc, !PT ;  /* 0x000000050a057212 */ /* 0x000fe200078efcff */
[----:B------:R-:W-:Y:S01]  /*01e0*/  IMAD.IADD R9, R7, 0x1, -R4 ;  /* 0x0000000107097824 */ /* 0x000fe200078e0a04 */
[----:B------:R-:W-:Y:S01]  /*01f0*/  ISETP.LT.AND P3, PT, R0, 0x240, !P0 ;  /* 0x000002400000780c */ /* 0x000fe20004761270 */
[----:B------:R-:W2:Y:S01]  /*0200*/  LDC.64 R10, c[0x0][0x218] ;  /* 0x00008600ff0a7b82 */ /* 0x000ea20000000a00 */
[----:B------:R-:W-:-:S02]  /*0210*/  ISETP.GE.U32.AND P1, PT, R5, 0x4, PT ;  /* 0x000000040500780c */ /* 0x000fc40003f26070 */
[----:B------:R-:W-:Y:S02]  /*0220*/  CS2R R4, SRZ ;  /* 0x0000000000047805 */ /* 0x000fe4000001ff00 */
[----:B------:R-:W-:Y:S01]  /*0230*/  ISETP.LT.AND P2, PT, R0, 0x240, !P1 ;  /* 0x000002400000780c */ /* 0x000fe20004f41270 */
[----:B-1----:R-:W-:-:S06]  /*0240*/  IMAD.WIDE R2, R9, 0x4, R2 ;  /* 0x0000000409027825 */ /* 0x002fcc00078e0202 */
[----:B------:R-:W3:Y:S06]  /*0250*/  @P3 LDG.E.EL R4, desc[UR4][R2.64] ;  /* 0x0000000402043981 */ /* 0x000eec000c2e1900 */
[----:B------:R1:W4:Y:S01]  /*0260*/  @P2 LDG.E.EL R5, desc[UR4][R2.64] ;  /* 0x0000000402052981 */ /* 0x000322000c2e1900 */
[----:B------:R-:W-:Y:S01]  /*0270*/  IMAD.SHL.U32 R13, R7, 0x10, RZ ;  /* 0x00000010070d7824 */ /* 0x000fe200078e00ff */
[----:B------:R-:W-:Y:S01]  /*0280*/  SHF.R.S32.HI R15, RZ, 0x1f, R6 ;  /* 0x0000001fff0f7819 */ /* 0x000fe20000011406 */
[----:B------:R-:W-:-:S03]  /*0290*/  IMAD.SHL.U32 R7, R12, 0x4, RZ ;  /* 0x000000040c077824 */ /* 0x000fc600078e00ff */
[----:B------:R-:W-:Y:S01]  /*02a0*/  SHF.R.S32.HI R17, RZ, 0x1f, R13 ;  /* 0x0000001fff117819 */ /* 0x000fe2000001140d */
[----:B--2---:R-:W-:Y:S01]  /*02b0*/  IMAD.WIDE R18, R9, 0x4, R10 ;  /* 0x0000000409127825 */ /* 0x004fe200078e020a */
[----:B------:R-:W-:Y:S02]  /*02c0*/  IADD3 R16, P4, P5, R7, R13, R6 ;  /* 0x0000000d07107210 */ /* 0x000fe40007d9e006 */
[----:B------:R-:W-:Y:S02]  /*02d0*/  CS2R R10, SRZ ;  /* 0x00000000000a7805 */ /* 0x000fe4000001ff00 */
[----:B------:R-:W-:Y:S01]  /*02e0*/  SHF.R.S32.HI R12, RZ, 0x1f, R7 ;  /* 0x0000001fff0c7819 */ /* 0x000fe20000011407 */
[----:B-1----:R-:W1:Y:S03]  /*02f0*/  LDC.64 R2, c[0x0][0x230] ;  /* 0x00008c00ff027b82 */ /* 0x002e660000000a00 */
[----:B------:R-:W-:-:S02]  /*0300*/  IADD3.X R15, R12, R17, R15, P4, P5 ;  /* 0x000000110c0f7210 */ /* 0x000fc400027ea40f */
[--C-:B------:R-:W-:Y:S02]  /*0310*/  IADD3 R13, P5, P6, R7, R13, R8.reuse ;  /* 0x0000000d070d7210 */ /* 0x100fe40007ebe008 */
[----:B------:R-:W-:Y:S01]  /*0320*/  SHF.R.S32.HI R8, RZ, 0x1f, R8 ;  /* 0x0000001fff087819 */ /* 0x000fe20000011408 */
[----:B------:R-:W2:Y:S01]  /*0330*/  LDC.64 R6, c[0x0][0x228] ;  /* 0x00008a00ff067b82 */ /* 0x000ea20000000a00 */
[----:B------:R-:W-:Y:S02]  /*0340*/  LEA R14, P4, R16, UR6, 0x2 ;  /* 0x00000006100e7c11 */ /* 0x000fe4000f8810ff */
[----:B------:R-:W-:Y:S01]  /*0350*/  IADD3.X R12, R12, R17, R8, P5, P6 ;  /* 0x000000110c0c7210 */ /* 0x000fe20002fec408 */
[----:B------:R-:W-:Y:S01]  /*0360*/  IMAD.MOV.U32 R8, RZ, RZ, RZ ;  /* 0x000000ffff087224 */ /* 0x000fe200078e00ff */
[----:B------:R-:W-:Y:S02]  /*0370*/  LEA.HI.X R15, R16, UR7, R15, 0x2, P4 ;  /* 0x00000007100f7c11 */ /* 0x000fe4000a0f140f */
[----:B------:R-:W-:-:S03]  /*0380*/  LEA R16, P4, R13, UR6, 0x2 ;  /* 0x000000060d107c11 */ /* 0x000fc6000f8810ff */
[----:B------:R-:W5:Y:S01]  /*0390*/  @P3 LDG.E.EL R8, desc[UR4][R18.64] ;  /* 0x0000000412083981 */ /* 0x000f62000c2e1900 */
[----:B------:R-:W-:Y:S02]  /*03a0*/  LEA.HI.X R17, R13, UR7, R12, 0x2, P4 ;  /* 0x000000070d117c11 */ /* 0x000fe4000a0f140c */
[----:B------:R-:W-:Y:S01]  /*03b0*/  CS2R R12, SRZ ;  /* 0x00000000000c7805 */ /* 0x000fe2000001ff00 */
[----:B------:R-:W5:Y:S01]  /*03c0*/  @P3 LDG.E R10, desc[UR4][R14.64+-0x14] ;  /* 0xffffec040e0a3981 */ /* 0x000f62000c1e1900 */
[----:B-1----:R-:W-:-:S03]  /*03d0*/  IMAD.WIDE R20, R9, 0x4, R2 ;  /* 0x0000000409147825 */ /* 0x002fc600078e0202 */
[----:B------:R-:W5:Y:S01]  /*03e0*/  @P2 LDG.E R11, desc[UR4][R16.64+-0x14] ;  /* 0xffffec04100b2981 */ /* 0x000f62000c1e1900 */
[----:B------:R-:W-:-:S03]  /*03f0*/  CS2R R2, SRZ ;  /* 0x0000000000027805 */ /* 0x000fc6000001ff00 */
[----:B------:R-:W5:Y:S01]  /*0400*/  @P2 LDG.E.EL R12, desc[UR4][R18.64] ;  /* 0x00000004120c2981 */ /* 0x000f62000c2e1900 */
[----:B--2---:R-:W-:-:S03]  /*0410*/  IMAD.WIDE R6, R9, 0x4, R6 ;  /* 0x0000000409067825 */ /* 0x004fc600078e0206 */
[----:B------:R-:W2:Y:S01]  /*0420*/  @P3 LDG.E.EL R3, desc[UR4][R20.64] ;  /* 0x0000000414033981 */ /* 0x000ea2000c2e1900 */
[----:B------:R-:W-:-:S03]  /*0430*/  IMAD.MOV.U32 R9, RZ, RZ, RZ ;  /* 0x000000ffff097224 */ /* 0x000fc600078e00ff */
[----:B------:R-:W2:Y:S04]  /*0440*/  @P3 LDG.E.EL R13, desc[UR4][R6.64] ;  /* 0x00000004060d3981 */ /* 0x000ea8000c2e1900 */
[----:B------:R1:W2:Y:S04]  /*0450*/  @P2 LDG.E.EL R9, desc[UR4][R6.64] ;  /* 0x0000000406092981 */ /* 0x0002a8000c2e1900 */
[----:B------:R-:W2:Y:S01]  /*0460*/  @P2 LDG.E.EL R2, desc[UR4][R20.64] ;  /* 0x0000000414022981 */ /* 0x000ea2000c2e1900 */
[----:B-1----:R-:W-:Y:S01]  /*0470*/  IMAD.MOV.U32 R6, RZ, RZ, 0x3e800000 ;  /* 0x3e800000ff067424 */ /* 0x002fe200078e00ff */
[----:B---3--:R-:W-:-:S05]  /*0480*/  SEL R4, R4, RZ, P3 ;  /* 0x000000ff04047207 */ /* 0x008fca0001800000 */
[----:B------:R-:W-:Y:S01]  /*0490*/  FADD R4, R4, 9.9999997473787516356e-06 ;  /* 0x3727c5ac04047421 */ /* 0x000fe20000000000 */
[----:B----4-:R-:W-:-:S03]  /*04a0*/  SEL R5, R5, RZ, P2 ;  /* 0x000000ff05057207 */ /* 0x010fc60001000000 */
[----:B0-----:R-:W0:Y:S02]  /*04b0*/  MUFU.SQRT R14, R4 ;  /* 0x00000004000e7308 */ /* 0x001e240000002000 */
[----:B------:R-:W-:-:S06]  /*04c0*/  FADD R5, R5, 9.9999997473787516356e-06 ;  /* 0x3727c5ac05057421 */ /* 0x000fcc0000000000 */
[----:B------:R-:W1:Y:S01]  /*04d0*/  MUFU.SQRT R15, R5 ;  /* 0x00000005000f7308 */ /* 0x000e620000002000 */
[C---:B0-----:R-:W-:Y:S02]  /*04e0*/  FSETP.GT.AND P6, PT, R14.reuse, 8.50705917302346158658e+37, PT ;  /* 0x7e8000000e00780b */ /* 0x041fe40003fc4000 */
[----:B------:R-:W-:Y:S02]  /*04f0*/  FSETP.GEU.AND P5, PT, R14, 1.175494350822287508e-38, PT ;  /* 0x008000000e00780b */ /* 0x000fe40003fae000 */
[----:B------:R-:W-:Y:S02]  /*0500*/  FSEL R7, R6, 1, P6 ;  /* 0x3f80000006077808 */ /* 0x000fe40003000000 */
[----:B-1----:R-:W-:-:S07]  /*0510*/  FSETP.GT.AND P4, PT, R15, 8.50705917302346158658e+37, PT ;  /* 0x7e8000000f00780b */ /* 0x002fce0003f84000 */
[----:B------:R-:W-:Y:S01]  /*0520*/  @P6 FMUL R14, R14, 0.25 ;  /* 0x3e8000000e0e6820 */ /* 0x000fe20000400000 */
[----:B------:R-:W-:-:S03]  /*0530*/  FSETP.GEU.AND P6, PT, R15, 1.175494350822287508e-38, PT ;  /* 0x008000000f00780b */ /* 0x000fc60003fce000 */
[----:B------:R-:W-:Y:S02]  /*0540*/  @!P5 FMUL R14, R14, 16777216 ;  /* 0x4b8000000e0ed820 */ /* 0x000fe40000400000 */
[----:B------:R-:W-:-:S04]  /*0550*/  @P4 FMUL R15, R15, 0.25 ;  /* 0x3e8000000f0f4820 */ /* 0x000fc80000400000 */
[----:B------:R-:W0:Y:S04]  /*0560*/  MUFU.RCP R14, R14 ;  /* 0x0000000e000e7308 */ /* 0x000e280000001000 */
[----:B------:R-:W-:Y:S01]  /*0570*/  @!P6 FMUL R15, R15, 16777216 ;  /* 0x4b8000000f0fe820 */ /* 0x000fe20000400000 */
[----:B-----5:R-:W-:-:S05]  /*0580*/  SEL R5, R8, RZ, P3 ;  /* 0x000000ff08057207 */ /* 0x020fca0001800000 */
[----:B------:R-:W1:Y:S01]  /*0590*/  MUFU.RCP R15, R15 ;  /* 0x0000000f000f7308 */ /* 0x000e620000001000 */
[----:B------:R-:W-:Y:S01]  /*05a0*/  SEL R10, R10, RZ, P3 ;  /* 0x000000ff0a0a7207 */ /* 0x000fe20001800000 */
[----:B------:R-:W-:Y:S01]  /*05b0*/  @!P5 FMUL R7, R7, 16777216 ;  /* 0x4b8000000707d820 */ /* 0x000fe20000400000 */
[----:B------:R-:W-:Y:S02]  /*05c0*/  FSEL R8, R6, 1, P4 ;  /* 0x3f80000006087808 */ /* 0x000fe40002000000 */
[----:B------:R-:W-:Y:S01]  /*05d0*/  SEL R12, R12, RZ, P2 ;  /* 0x000000ff0c0c7207 */ /* 0x000fe20001000000 */
[----:B------:R-:W-:Y:S01]  /*05e0*/  FADD R6, R10, -R5 ;  /* 0x800000050a067221 */ /* 0x000fe20000000000 */
[----:B0-----:R-:W-:Y:S01]  /*05f0*/  FMUL R7, R14, R7 ;  /* 0x000000070e077220 */ /* 0x001fe20000400000 */
[----:B------:R-:W-:Y:S01]  /*0600*/  SEL R11, R11, RZ, P2 ;  /* 0x000000ff0b0b7207 */ /* 0x000fe20001000000 */
[----:B------:R-:W-:Y:S01]  /*0610*/  @!P6 FMUL R8, R8, 16777216 ;  /* 0x4b8000000808e820 */ /* 0x000fe20000400000 */
[----:B------:R-:W0:Y:S01]  /*0620*/  LDC.64 R4, c[0x0][0x238] ;  /* 0x00008e00ff047b82 */ /* 0x000e220000000a00 */
[----:B------:R-:W-:-:S02]  /*0630*/  FMUL R7, R6, R7 ;  /* 0x0000000706077220 */ /* 0x000fc40000400000 */
[----:B------:R-:W-:Y:S01]  /*0640*/  FADD R6, R11, -R12 ;  /* 0x8000000c0b067221 */ /* 0x000fe20000000000 */
[----:B-1----:R-:W-:Y:S01]  /*0650*/  FMUL R15, R15, R8 ;  /* 0x000000080f0f7220 */ /* 0x002fe20000400000 */
[----:B--2---:R-:W-:Y:S02]  /*0660*/  SEL R8, R13, RZ, P3 ;  /* 0x000000ff0d087207 */ /* 0x004fe40001800000 */
[----:B------:R-:W-:Y:S01]  /*0670*/  SEL R9, R9, RZ, P2 ;  /* 0x000000ff09097207 */ /* 0x000fe20001000000 */
[----:B------:R-:W-:Y:S01]  /*0680*/  FMUL R15, R6, R15 ;  /* 0x0000000f060f7220 */ /* 0x000fe20000400000 */
[----:B------:R-:W-:Y:S02]  /*0690*/  SEL R10, R3, RZ, P3 ;  /* 0x000000ff030a7207 */ /* 0x000fe40001800000 */
[----:B------:R-:W-:Y:S02]  /*06a0*/  SEL R2, R2, RZ, P2 ;  /* 0x000000ff02027207 */ /* 0x000fe40001000000 */
[----:B------:R-:W-:Y:S01]  /*06b0*/  ISETP.GE.AND P4, PT, R0, 0x240, PT ;  /* 0x000002400000780c */ /* 0x000fe20003f86270 */
[----:B------:R-:W-:-:S02]  /*06c0*/  FFMA R3, R7, R8, R10 ;  /* 0x0000000807037223 */ /* 0x000fc4000000000a */
[----:B------:R-:W-:-:S03]  /*06d0*/  FFMA R2, R15, R9, R2 ;  /* 0x000000090f027223 */ /* 0x000fc60000000002 */
[C---:B------:R-:W-:Y:S02]  /*06e0*/  FSETP.GEU.AND P2, PT, R3.reuse, RZ, PT ;  /* 0x000000ff0300720b */ /* 0x040fe40003f4e000 */
[C---:B------:R-:W-:Y:S02]  /*06f0*/  FSETP.GEU.AND P3, PT, R2.reuse, RZ, PT ;  /* 0x000000ff0200720b */ /* 0x040fe40003f6e000 */
[----:B------:R-:W-:Y:S02]  /*0700*/  FSEL R3, R3, RZ, P2 ;  /* 0x000000ff03037208 */ /* 0x000fe40001000000 */
[----:B------:R-:W-:Y:S01]  /*0710*/  FSEL R2, R2, RZ, P3 ;  /* 0x000000ff02027208 */ /* 0x000fe20001800000 */
[----:B0-----:R-:W-:Y:S01]  /*0720*/  IMAD.WIDE R4, R0, 0x4, R4 ;  /* 0x0000000400047825 */ /* 0x001fe200078e0204 */
[----:B------:R-:W-:Y:S02]  /*0730*/  SEL R6, R3, RZ, !P0 ;  /* 0x000000ff03067207 */ /* 0x000fe40004000000 */
[----:B------:R-:W-:Y:S01]  /*0740*/  SEL R7, R2, RZ, !P1 ;  /* 0x000000ff02077207 */ /* 0x000fe20004800000 */
[----:B------:R-:W-:Y:S06]  /*0750*/  @P4 EXIT ;  /* 0x000000000000494d */ /* 0x000fec0003800000 */
[----:B------:R-:W-:Y:S01]  /*0760*/  STG.E.64 desc[UR4][R4.64], R6 ;  /* 0x0000000604007986 */ /* 0x000fe2000c101b04 */
[----:B------:R-:W-:Y:S05]  /*0770*/  EXIT ;  /* 0x000000000000794d */ /* 0x000fea0003800000 */
.L_x_0:
[----:B------:R-:W-:-:S00]  /*0780*/  BRA `(.L_x_0) ;  /* 0xfffffffc00fc7947 */ /* 0x000fc0000383ffff */
[----:B------:R-:W-:-:S00]  /*0790*/  NOP ;  /* 0x0000000000007918 */ /* 0x000fc00000000000 */
        /* <DEDUP_REMOVED lines=14> */
.L_x_1:


//--------------------- .nv.global.init           --------------------------
	.section	.nv.global.init,"aw",@progbits
.nv.global.init:
	.type		_$_str,@object
	.size		_$_str,(_$_str_$_2 - _$_str)
_$_str:
        /*0000*/ 	.byte	0x5f, 0x5f, 0x43, 0x55, 0x44, 0x41, 0x5f, 0x46, 0x54, 0x5a, 0x00
	.type		_$_str_$_2,@object
	.size		_$_str_$_2,(.L_1 - _$_str_$_2)
_$_str_$_2:
        /*000b*/ 	.byte	0x5f, 0x5f, 0x43, 0x55, 0x44, 0x41, 0x5f, 0x50, 0x52, 0x45, 0x43, 0x5f, 0x53, 0x51, 0x52, 0x54
        /*001b*/ 	.byte	0x00
.L_1:


//--------------------- .nv.constant0.triton_poi_fused__native_batch_norm_legit_no_training_constant_pad_nd_relu_0 --------------------------
	.section	.nv.constant0.triton_poi_fused__native_batch_norm_legit_no_training_constant_pad_nd_relu_0,"a",@progbits
	.sectionflags	@""
	.align	4
.nv.constant0.triton_poi_fused__native_batch_norm_legit_no_training_constant_pad_nd_relu_0:
	.zero		580
